	.headerflags	@"EF_CUDA_TEXMODE_UNIFIED EF_CUDA_64BIT_ADDRESS EF_CUDA_ACCELERATORS EF_CUDA_SM90 EF_CUDA_VIRTUAL_SM(EF_CUDA_SM90)"
	.elftype	@"ET_EXEC"


//--------------------- .nv.info                  --------------------------
	.section	.nv.info,"",@"SHT_CUDA_INFO"
	.align	4


	//----- nvinfo : EIATTR_REGCOUNT
	.align		4
        /*0000*/ 	.byte	0x04, 0x2f
        /*0002*/ 	.short	(.L_1 - .L_0)
	.align		4
.L_0:
        /*0004*/ 	.word	index@(triton_poi_fused_convolution_leaky_relu_76)
        /*0008*/ 	.word	0x0000000e


	//----- nvinfo : EIATTR_MIN_STACK_SIZE
	.align		4
.L_1:
        /*000c*/ 	.byte	0x04, 0x12
        /*000e*/ 	.short	(.L_3 - .L_2)
	.align		4
.L_2:
        /*0010*/ 	.word	index@(triton_poi_fused_convolution_leaky_relu_76)
        /*0014*/ 	.word	0x00000000


	//----- nvinfo : EIATTR_FRAME_SIZE
	.align		4
.L_3:
        /*0018*/ 	.byte	0x04, 0x11
        /*001a*/ 	.short	(.L_5 - .L_4)
	.align		4
.L_4:
        /*001c*/ 	.word	index@(triton_poi_fused_convolution_leaky_relu_76)
        /*0020*/ 	.word	0x00000000


	//----- nvinfo : EIATTR_MIN_STACK_SIZE
	.align		4
.L_5:
        /*0024*/ 	.byte	0x04, 0x12
        /*0026*/ 	.short	(.L_7 - .L_6)
	.align		4
.L_6:
        /*0028*/ 	.word	index@(triton_poi_fused_convolution_leaky_relu_76)
        /*002c*/ 	.word	0x00000000
.L_7:


//--------------------- .nv.info.triton_poi_fused_convolution_leaky_relu_76 --------------------------
	.section	.nv.info.triton_poi_fused_convolution_leaky_relu_76,"",@"SHT_CUDA_INFO"
	.sectionflags	@""
	.align	4


	//----- nvinfo : EIATTR_CUDA_API_VERSION
	.align		4
        /*0000*/ 	.byte	0x04, 0x37
        /*0002*/ 	.short	(.L_9 - .L_8)
.L_8:
        /*0004*/ 	.word	0x0000007c


	//----- nvinfo : EIATTR_KPARAM_INFO
	.align		4
.L_9:
        /*0008*/ 	.byte	0x04, 0x17
        /*000a*/ 	.short	(.L_11 - .L_10)
.L_10:
        /*000c*/ 	.word	0x00000000
        /*0010*/ 	.short	0x0003
        /*0012*/ 	.short	0x0018
        /*0014*/ 	.byte	0x00, 0xf0, 0x11, 0x00


	//----- nvinfo : EIATTR_KPARAM_INFO
	.align		4
.L_11:
        /*0018*/ 	.byte	0x04, 0x17
        /*001a*/ 	.short	(.L_13 - .L_12)
.L_12:
        /*001c*/ 	.word	0x00000000
        /*0020*/ 	.short	0x0002
        /*0022*/ 	.short	0x0010
        /*0024*/ 	.byte	0x00, 0xf4, 0x21, 0x00


	//----- nvinfo : EIATTR_KPARAM_INFO
	.align		4
.L_13:
        /*0028*/ 	.byte	0x04, 0x17
        /*002a*/ 	.short	(.L_15 - .L_14)
.L_14:
        /*002c*/ 	.word	0x00000000
        /*0030*/ 	.short	0x0001
        /*0032*/ 	.short	0x0008
        /*0034*/ 	.byte	0x00, 0xf4, 0x21, 0x00


	//----- nvinfo : EIATTR_KPARAM_INFO
	.align		4
.L_15:
        /*0038*/ 	.byte	0x04, 0x17
        /*003a*/ 	.short	(.L_17 - .L_16)
.L_16:
        /*003c*/ 	.word	0x00000000
        /*0040*/ 	.short	0x0000
        /*0042*/ 	.short	0x0000
        /*0044*/ 	.byte	0x00, 0xf4, 0x21, 0x00


	//----- nvinfo : EIATTR_SPARSE_MMA_MASK
	.align		4
.L_17:
        /*0048*/ 	.byte	0x03, 0x50
        /*004a*/ 	.short	0x0000


	//----- nvinfo : EIATTR_MAXREG_COUNT
	.align		4
        /*004c*/ 	.byte	0x03, 0x1b
        /*004e*/ 	.short	0x00ff


	//----- nvinfo : EIATTR_EXIT_INSTR_OFFSETS
	.align		4
        /*0050*/ 	.byte	0x04, 0x1c
        /*0052*/ 	.short	(.L_19 - .L_18)


	//   ....[0]....
.L_18:
        /*0054*/ 	.word	0x000001a0


	//----- nvinfo : EIATTR_REQNTID
	.align		4
.L_19:
        /*0058*/ 	.byte	0x04, 0x10
        /*005a*/ 	.short	(.L_21 - .L_20)
.L_20:
        /*005c*/ 	.word	0x00000080
        /*0060*/ 	.word	0x00000001
        /*0064*/ 	.word	0x00000001


	//----- nvinfo : EIATTR_CBANK_PARAM_SIZE
	.align		4
.L_21:
        /*0068*/ 	.byte	0x03, 0x19
        /*006a*/ 	.short	0x001c


	//----- nvinfo : EIATTR_PARAM_CBANK
	.align		4
        /*006c*/ 	.byte	0x04, 0x0a
        /*006e*/ 	.short	(.L_23 - .L_22)
	.align		4
.L_22:
        /*0070*/ 	.word	index@(.nv.constant0.triton_poi_fused_convolution_leaky_relu_76)
        /*0074*/ 	.short	0x0210
        /*0076*/ 	.short	0x001c


	//----- nvinfo : EIATTR_SW_WAR
	.align		4
.L_23:
        /*0078*/ 	.byte	0x04, 0x36
        /*007a*/ 	.short	(.L_25 - .L_24)
.L_24:
        /*007c*/ 	.word	0x00000008
.L_25:


//--------------------- .nv.callgraph             --------------------------
	.section	.nv.callgraph,"",@"SHT_CUDA_CALLGRAPH"
	.align	4
	.sectionentsize	8
	.align		4
        /*0000*/ 	.word	0x00000000
	.align		4
        /*0004*/ 	.word	0xffffffff
	.align		4
        /*0008*/ 	.word	0x00000000
	.align		4
        /*000c*/ 	.word	0xfffffffe
	.align		4
        /*0010*/ 	.word	0x00000000
	.align		4
        /*0014*/ 	.word	0xfffffffd
	.align		4
        /*0018*/ 	.word	0x00000000
	.align		4
        /*001c*/ 	.word	0xfffffffc


//--------------------- .text.triton_poi_fused_convolution_leaky_relu_76 --------------------------
	.section	.text.triton_poi_fused_convolution_leaky_relu_76,"ax",@progbits
	.align	128
        .global         triton_poi_fused_convolution_leaky_relu_76
        .type           triton_poi_fused_convolution_leaky_relu_76,@function
        .size           triton_poi_fused_convolution_leaky_relu_76,(.L_x_1 - triton_poi_fused_convolution_leaky_relu_76)
        .other          triton_poi_fused_convolution_leaky_relu_76,@"STO_CUDA_ENTRY STV_DEFAULT"
triton_poi_fused_convolution_leaky_relu_76:
.text.triton_poi_fused_convolution_leaky_relu_76:
[----:B------:R-:W-:Y:S01]  /*0000*/  LDC R1, c[0x0][0x28] ;  /* 0x00000a00ff017b82 */ /* 0x000fe20000000800 */
[----:B------:R-:W1:Y:S07]  /*0010*/  S2R R0, SR_TID.X ;  /* 0x0000000000007919 */ /* 0x000e6e0000002100 */
[----:B------:R-:W2:Y:S01]  /*0020*/  LDC.64 R4, c[0x0][0x218] ;  /* 0x00008600ff047b82 */ /* 0x000ea20000000a00 */
[----:B------:R-:W-:Y:S01]  /*0030*/  ULDC.64 UR4, c[0x0][0x208] ;  /* 0x0000820000047ab9 */ /* 0x000fe20000000a00 */
[----:B------:R-:W-:Y:S01]  /*0040*/  ULDC.64 UR6, c[0x0][0x220] ;  /* 0x0000880000067ab9 */ /* 0x000fe20000000a00 */
[----:B------:R-:W3:Y:S05]  /*0050*/  S2R R7, SR_CTAID.X ;  /* 0x0000000000077919 */ /* 0x000eea0000002500 */
[----:B------:R-:W4:Y:S01]  /*0060*/  LDC.64 R2, c[0x0][0x210] ;  /* 0x00008400ff027b82 */ /* 0x000f220000000a00 */
[----:B-1----:R-:W-:-:S02]  /*0070*/  LOP3.LUT R0, R0, 0x7f, RZ, 0xc0, !PT ;  /* 0x0000007f00007812 */ /* 0x002fc400078ec0ff */
[----:B---3--:R-:W-:-:S03]  /*0080*/  SHF.R.S32.HI R6, RZ, 0x18, R7 ;  /* 0x00000018ff067819 */ /* 0x008fc60000011407 */
[----:B------:R-:W-:Y:S01]  /*0090*/  IMAD R7, R7, 0x80, R0 ;  /* 0x0000008007077824 */ /* 0x000fe200078e0200 */
[----:B------:R-:W-:-:S03]  /*00a0*/  SGXT R0, R6, 0x1 ;  /* 0x000000010600781a */ /* 0x000fc60000000200 */
[----:B----4-:R-:W-:Y:S01]  /*00b0*/  IMAD.WIDE R2, R7, 0x4, R2 ;  /* 0x0000000407027825 */ /* 0x010fe200078e0202 */
[----:B------:R-:W-:-:S04]  /*00c0*/  LEA.HI R0, R0, R7, RZ, 0x9 ;  /* 0x0000000700007211 */ /* 0x000fc800078f48ff */
[----:B------:R-:W-:-:S05]  /*00d0*/  LOP3.LUT R0, R0, 0xfffffe00, RZ, 0xc0, !PT ;  /* 0xfffffe0000007812 */ /* 0x000fca00078ec0ff */
[----:B------:R-:W-:Y:S02]  /*00e0*/  IMAD.IADD R9, R7, 0x1, -R0 ;  /* 0x0000000107097824 */ /* 0x000fe400078e0a00 */
[----:B------:R-:W3:Y:S02]  /*00f0*/  LDG.E R0, desc[UR4][R2.64] ;  /* 0x0000000402007981 */ /* 0x000ee4000c1e1900 */
[----:B--2---:R-:W-:-:S06]  /*0100*/  IMAD.WIDE R4, R9, 0x4, R4 ;  /* 0x0000000409047825 */ /* 0x004fcc00078e0204 */
[----:B------:R-:W3:Y:S01]  /*0110*/  LDG.E.EL R5, desc[UR4][R4.64] ;  /* 0x0000000404057981 */ /* 0x000ee2000c2e1900 */
[----:B------:R-:W-:-:S04]  /*0120*/  IADD3 R6, P1, R7, UR6, RZ ;  /* 0x0000000607067c10 */ /* 0x000fc8000ff3e0ff */
[----:B------:R-:W-:Y:S02]  /*0130*/  LEA.HI.X.SX32 R7, R7, UR7, 0x1, P1 ;  /* 0x0000000707077c11 */ /* 0x000fe400088f0eff */
[C---:B---3--:R-:W-:Y:S01]  /*0140*/  FSETP.GT.AND P0, PT, R0.reuse, -R5, PT ;  /* 0x800000050000720b */ /* 0x048fe20003f04000 */
[----:B------:R-:W-:-:S03]  /*0150*/  FADD R9, R0, R5 ;  /* 0x0000000500097221 */ /* 0x000fc60000000000 */
[----:B------:R-:W-:-:S05]  /*0160*/  SEL R11, RZ, 0x1, !P0 ;  /* 0x00000001ff0b7807 */ /* 0x000fca0004000000 */
[----:B------:R-:W-:Y:S04]  /*0170*/  STG.E.U8 desc[UR4][R6.64], R11 ;  /* 0x0000000b06007986 */ /* 0x000fe8000c101104 */
[----:B------:R-:W-:-:S05]  /*0180*/  @!P0 FMUL R9, R9, 0.0099999997764825820923 ;  /* 0x3c23d70a09098820 */ /* 0x000fca0000400000 */
[----:B------:R-:W-:Y:S01]  /*0190*/  STG.E desc[UR4][R2.64], R9 ;  /* 0x0000000902007986 */ /* 0x000fe2000c101904 */
[----:B------:R-:W-:Y:S05]  /*01a0*/  EXIT ;  /* 0x000000000000794d */ /* 0x000fea0003800000 */
.L_x_0:
[----:B------:R-:W-:-:S00]  /*01b0*/  BRA `(.L_x_0) ;  /* 0xfffffffc00fc7947 */ /* 0x000fc0000383ffff */
[----:B------:R-:W-:-:S00]  /*01c0*/  NOP ;  /* 0x0000000000007918 */ /* 0x000fc00000000000 */
        /* <DEDUP_REMOVED lines=11> */
.L_x_1:


//--------------------- .nv.constant0.triton_poi_fused_convolution_leaky_relu_76 --------------------------
	.section	.nv.constant0.triton_poi_fused_convolution_leaky_relu_76,"a",@progbits
	.sectionflags	@""
	.align	4
.nv.constant0.triton_poi_fused_convolution_leaky_relu_76:
	.zero		556
